//
// Generated by NVIDIA NVVM Compiler
//
// Compiler Build ID: CL-36424714
// Cuda compilation tools, release 13.0, V13.0.88
// Based on NVVM 20.0.0
//

.version 9.0
.target sm_100
.address_size 64

	// .globl	_ZN6worker7kernels21embedding_lookup_fp16EPKiPK6__halfPS3_iii

.visible .entry _ZN6worker7kernels21embedding_lookup_fp16EPKiPK6__halfPS3_iii(
	.param .u64 .ptr .align 1 _ZN6worker7kernels21embedding_lookup_fp16EPKiPK6__halfPS3_iii_param_0,
	.param .u64 .ptr .align 1 _ZN6worker7kernels21embedding_lookup_fp16EPKiPK6__halfPS3_iii_param_1,
	.param .u64 .ptr .align 1 _ZN6worker7kernels21embedding_lookup_fp16EPKiPK6__halfPS3_iii_param_2,
	.param .u32 _ZN6worker7kernels21embedding_lookup_fp16EPKiPK6__halfPS3_iii_param_3,
	.param .u32 _ZN6worker7kernels21embedding_lookup_fp16EPKiPK6__halfPS3_iii_param_4,
	.param .u32 _ZN6worker7kernels21embedding_lookup_fp16EPKiPK6__halfPS3_iii_param_5
)
{
	.reg .pred 	%p<7>;
	.reg .b16 	%rs<3>;
	.reg .b32 	%r<15>;
	.reg .b32 	%f<2>;
	.reg .b64 	%rd<15>;

	ld.param.u64 	%rd2, [_ZN6worker7kernels21embedding_lookup_fp16EPKiPK6__halfPS3_iii_param_0];
	ld.param.u64 	%rd3, [_ZN6worker7kernels21embedding_lookup_fp16EPKiPK6__halfPS3_iii_param_1];
	ld.param.u64 	%rd4, [_ZN6worker7kernels21embedding_lookup_fp16EPKiPK6__halfPS3_iii_param_2];
	ld.param.u32 	%r6, [_ZN6worker7kernels21embedding_lookup_fp16EPKiPK6__halfPS3_iii_param_3];
	ld.param.u32 	%r7, [_ZN6worker7kernels21embedding_lookup_fp16EPKiPK6__halfPS3_iii_param_4];
	ld.param.u32 	%r5, [_ZN6worker7kernels21embedding_lookup_fp16EPKiPK6__halfPS3_iii_param_5];
	cvta.to.global.u64 	%rd1, %rd4;
	mov.u32 	%r1, %ctaid.x;
	mov.u32 	%r8, %tid.x;
	mov.u32 	%r9, %ctaid.y;
	mov.u32 	%r10, %ntid.x;
	mad.lo.s32 	%r11, %r9, %r10, %r8;
	setp.ge.s32 	%p1, %r1, %r6;
	setp.ge.s32 	%p2, %r11, %r7;
	or.pred  	%p3, %p1, %p2;
	@%p3 bra 	$L__BB0_4;
	cvta.to.global.u64 	%rd5, %rd2;
	mul.wide.u32 	%rd6, %r1, 4;
	add.s64 	%rd7, %rd5, %rd6;
	ld.global.u32 	%r3, [%rd7];
	setp.gt.s32 	%p4, %r3, -1;
	setp.lt.s32 	%p5, %r3, %r5;
	and.pred  	%p6, %p4, %p5;
	@%p6 bra 	$L__BB0_3;
	mov.f32 	%f1, 0f00000000;
	// begin inline asm
	{  cvt.rn.f16.f32 %rs2, %f1;}

	// end inline asm
	mad.lo.s32 	%r14, %r7, %r1, %r11;
	mul.wide.u32 	%rd13, %r14, 2;
	add.s64 	%rd14, %rd1, %rd13;
	st.global.u16 	[%rd14], %rs2;
	bra.uni 	$L__BB0_4;
$L__BB0_3:
	mad.lo.s32 	%r12, %r3, %r7, %r11;
	cvta.to.global.u64 	%rd8, %rd3;
	mul.wide.u32 	%rd9, %r12, 2;
	add.s64 	%rd10, %rd8, %rd9;
	ld.global.u16 	%rs1, [%rd10];
	mad.lo.s32 	%r13, %r7, %r1, %r11;
	mul.wide.u32 	%rd11, %r13, 2;
	add.s64 	%rd12, %rd1, %rd11;
	st.global.u16 	[%rd12], %rs1;
$L__BB0_4:
	ret;

}
	// .globl	_ZN6worker7kernels21embedding_lookup_fp32EPKiPKfPfiii
.visible .entry _ZN6worker7kernels21embedding_lookup_fp32EPKiPKfPfiii(
	.param .u64 .ptr .align 1 _ZN6worker7kernels21embedding_lookup_fp32EPKiPKfPfiii_param_0,
	.param .u64 .ptr .align 1 _ZN6worker7kernels21embedding_lookup_fp32EPKiPKfPfiii_param_1,
	.param .u64 .ptr .align 1 _ZN6worker7kernels21embedding_lookup_fp32EPKiPKfPfiii_param_2,
	.param .u32 _ZN6worker7kernels21embedding_lookup_fp32EPKiPKfPfiii_param_3,
	.param .u32 _ZN6worker7kernels21embedding_lookup_fp32EPKiPKfPfiii_param_4,
	.param .u32 _ZN6worker7kernels21embedding_lookup_fp32EPKiPKfPfiii_param_5
)
{
	.reg .pred 	%p<7>;
	.reg .b32 	%r<16>;
	.reg .b32 	%f<2>;
	.reg .b64 	%rd<15>;

	ld.param.u64 	%rd2, [_ZN6worker7kernels21embedding_lookup_fp32EPKiPKfPfiii_param_0];
	ld.param.u64 	%rd3, [_ZN6worker7kernels21embedding_lookup_fp32EPKiPKfPfiii_param_1];
	ld.param.u64 	%rd4, [_ZN6worker7kernels21embedding_lookup_fp32EPKiPKfPfiii_param_2];
	ld.param.u32 	%r6, [_ZN6worker7kernels21embedding_lookup_fp32EPKiPKfPfiii_param_3];
	ld.param.u32 	%r7, [_ZN6worker7kernels21embedding_lookup_fp32EPKiPKfPfiii_param_4];
	ld.param.u32 	%r5, [_ZN6worker7kernels21embedding_lookup_fp32EPKiPKfPfiii_param_5];
	cvta.to.global.u64 	%rd1, %rd4;
	mov.u32 	%r1, %ctaid.x;
	mov.u32 	%r8, %tid.x;
	mov.u32 	%r9, %ctaid.y;
	mov.u32 	%r10, %ntid.x;
	mad.lo.s32 	%r11, %r9, %r10, %r8;
	setp.ge.s32 	%p1, %r1, %r6;
	setp.ge.s32 	%p2, %r11, %r7;
	or.pred  	%p3, %p1, %p2;
	@%p3 bra 	$L__BB1_4;
	cvta.to.global.u64 	%rd5, %rd2;
	mul.wide.u32 	%rd6, %r1, 4;
	add.s64 	%rd7, %rd5, %rd6;
	ld.global.u32 	%r3, [%rd7];
	setp.gt.s32 	%p4, %r3, -1;
	setp.lt.s32 	%p5, %r3, %r5;
	and.pred  	%p6, %p4, %p5;
	@%p6 bra 	$L__BB1_3;
	mad.lo.s32 	%r14, %r7, %r1, %r11;
	mul.wide.u32 	%rd13, %r14, 4;
	add.s64 	%rd14, %rd1, %rd13;
	mov.b32 	%r15, 0;
	st.global.u32 	[%rd14], %r15;
	bra.uni 	$L__BB1_4;
$L__BB1_3:
	mad.lo.s32 	%r12, %r3, %r7, %r11;
	cvta.to.global.u64 	%rd8, %rd3;
	mul.wide.u32 	%rd9, %r12, 4;
	add.s64 	%rd10, %rd8, %rd9;
	ld.global.f32 	%f1, [%rd10];
	mad.lo.s32 	%r13, %r7, %r1, %r11;
	mul.wide.u32 	%rd11, %r13, 4;
	add.s64 	%rd12, %rd1, %rd11;
	st.global.f32 	[%rd12], %f1;
$L__BB1_4:
	ret;

}


// ===== COMPILED SASS (sm_100) =====

	.target	sm_100

	.elftype	@"ET_EXEC"


//--------------------- .note.nv.tkinfo           --------------------------
	.section	.note.nv.tkinfo,"",@"SHT_NOTE"
	.sectionflags	@"SHF_NOTE_NV_TKINFO"
	.tkinfo
        /*0018*/ 	.word	0x00000002
        /*0030*/ 	.string	""
        /*0030*/ 	.string	"ptxas"
        /*0030*/ 	.string	"Cuda compilation tools, release 13.0, V13.0.88"
        /*0030*/ 	.string	"Build cuda_13.0.r13.0/compiler.36424714_0"
        /*0030*/ 	.string	"-arch sm_100 -m 64 "



//--------------------- .note.nv.cuinfo           --------------------------
	.section	.note.nv.cuinfo,"",@"SHT_NOTE"
	.sectionflags	@"SHF_NOTE_NV_CUINFO"
        /*0018*/ 	.short	0x0002
        /*001a*/ 	.short	0x0064
        /*001c*/ 	.short	0x0082
	.zero		2


//--------------------- .nv.info                  --------------------------
	.section	.nv.info,"",@"SHT_CUDA_INFO"
	.align	4


	//----- nvinfo : EIATTR_REGCOUNT
	.align		4
        /*0000*/ 	.byte	0x04, 0x2f
        /*0002*/ 	.short	(.L_1 - .L_0)
	.align		4
.L_0:
        /*0004*/ 	.word	index@(_ZN6worker7kernels21embedding_lookup_fp16EPKiPK6__halfPS3_iii)
        /*0008*/ 	.word	0x0000000e


	//----- nvinfo : EIATTR_FRAME_SIZE
	.align		4
.L_1:
        /*000c*/ 	.byte	0x04, 0x11
        /*000e*/ 	.short	(.L_3 - .L_2)
	.align		4
.L_2:
        /*0010*/ 	.word	index@(_ZN6worker7kernels21embedding_lookup_fp16EPKiPK6__halfPS3_iii)
        /*0014*/ 	.word	0x00000000


	//----- nvinfo : EIATTR_REGCOUNT
	.align		4
.L_3:
        /*0018*/ 	.byte	0x04, 0x2f
        /*001a*/ 	.short	(.L_5 - .L_4)
	.align		4
.L_4:
        /*001c*/ 	.word	index@(_ZN6worker7kernels21embedding_lookup_fp32EPKiPKfPfiii)
        /*0020*/ 	.word	0x0000000e


	//----- nvinfo : EIATTR_FRAME_SIZE
	.align		4
.L_5:
        /*0024*/ 	.byte	0x04, 0x11
        /*0026*/ 	.short	(.L_7 - .L_6)
	.align		4
.L_6:
        /*0028*/ 	.word	index@(_ZN6worker7kernels21embedding_lookup_fp32EPKiPKfPfiii)
        /*002c*/ 	.word	0x00000000


	//----- nvinfo : EIATTR_MIN_STACK_SIZE
	.align		4
.L_7:
        /*0030*/ 	.byte	0x04, 0x12
        /*0032*/ 	.short	(.L_9 - .L_8)
	.align		4
.L_8:
        /*0034*/ 	.word	index@(_ZN6worker7kernels21embedding_lookup_fp32EPKiPKfPfiii)
        /*0038*/ 	.word	0x00000000


	//----- nvinfo : EIATTR_MIN_STACK_SIZE
	.align		4
.L_9:
        /*003c*/ 	.byte	0x04, 0x12
        /*003e*/ 	.short	(.L_11 - .L_10)
	.align		4
.L_10:
        /*0040*/ 	.word	index@(_ZN6worker7kernels21embedding_lookup_fp16EPKiPK6__halfPS3_iii)
        /*0044*/ 	.word	0x00000000
.L_11:


//--------------------- .nv.compat                --------------------------
	.section	.nv.compat,"",@"SHT_CUDA_COMPAT_INFO"
	.align	4
        /*0000*/ 	.byte	0x02, 0x09, 0x00, 0x00, 0x02, 0x02, 0x01, 0x00, 0x02, 0x05, 0x05, 0x00, 0x03, 0x07, 0x01, 0x01
        /*0010*/ 	.byte	0x02, 0x03, 0x00, 0x00, 0x02, 0x06, 0x01, 0x00, 0x04, 0x0b, 0x08, 0x00, 0x09, 0x00, 0x00, 0x00
        /*0020*/ 	.byte	0x00, 0x00, 0x00, 0x00


//--------------------- .nv.info._ZN6worker7kernels21embedding_lookup_fp32EPKiPKfPfiii --------------------------
	.section	.nv.info._ZN6worker7kernels21embedding_lookup_fp32EPKiPKfPfiii,"",@"SHT_CUDA_INFO"
	.sectionflags	@""
	.align	4


	//----- nvinfo : EIATTR_CUDA_API_VERSION
	.align		4
        /*0000*/ 	.byte	0x04, 0x37
        /*0002*/ 	.short	(.L_13 - .L_12)
.L_12:
        /*0004*/ 	.word	0x00000082


	//----- nvinfo : EIATTR_KPARAM_INFO
	.align		4
.L_13:
        /*0008*/ 	.byte	0x04, 0x17
        /*000a*/ 	.short	(.L_15 - .L_14)
.L_14:
        /*000c*/ 	.word	0x00000000
        /*0010*/ 	.short	0x0005
        /*0012*/ 	.short	0x0020
        /*0014*/ 	.byte	0x00, 0xf0, 0x11, 0x00


	//----- nvinfo : EIATTR_KPARAM_INFO
	.align		4
.L_15:
        /*0018*/ 	.byte	0x04, 0x17
        /*001a*/ 	.short	(.L_17 - .L_16)
.L_16:
        /*001c*/ 	.word	0x00000000
        /*0020*/ 	.short	0x0004
        /*0022*/ 	.short	0x001c
        /*0024*/ 	.byte	0x00, 0xf0, 0x11, 0x00


	//----- nvinfo : EIATTR_KPARAM_INFO
	.align		4
.L_17:
        /*0028*/ 	.byte	0x04, 0x17
        /*002a*/ 	.short	(.L_19 - .L_18)
.L_18:
        /*002c*/ 	.word	0x00000000
        /*0030*/ 	.short	0x0003
        /*0032*/ 	.short	0x0018
        /*0034*/ 	.byte	0x00, 0xf0, 0x11, 0x00


	//----- nvinfo : EIATTR_KPARAM_INFO
	.align		4
.L_19:
        /*0038*/ 	.byte	0x04, 0x17
        /*003a*/ 	.short	(.L_21 - .L_20)
.L_20:
        /*003c*/ 	.word	0x00000000
        /*0040*/ 	.short	0x0002
        /*0042*/ 	.short	0x0010
        /*0044*/ 	.byte	0x00, 0xf5, 0x21, 0x00


	//----- nvinfo : EIATTR_KPARAM_INFO
	.align		4
.L_21:
        /*0048*/ 	.byte	0x04, 0x17
        /*004a*/ 	.short	(.L_23 - .L_22)
.L_22:
        /*004c*/ 	.word	0x00000000
        /*0050*/ 	.short	0x0001
        /*0052*/ 	.short	0x0008
        /*0054*/ 	.byte	0x00, 0xf5, 0x21, 0x00


	//----- nvinfo : EIATTR_KPARAM_INFO
	.align		4
.L_23:
        /*0058*/ 	.byte	0x04, 0x17
        /*005a*/ 	.short	(.L_25 - .L_24)
.L_24:
        /*005c*/ 	.word	0x00000000
        /*0060*/ 	.short	0x0000
        /*0062*/ 	.short	0x0000
        /*0064*/ 	.byte	0x00, 0xf5, 0x21, 0x00


	//----- nvinfo : EIATTR_SPARSE_MMA_MASK
	.align		4
.L_25:
        /*0068*/ 	.byte	0x03, 0x50
        /*006a*/ 	.short	0x0000


	//----- nvinfo : EIATTR_MAXREG_COUNT
	.align		4
        /*006c*/ 	.byte	0x03, 0x1b
        /*006e*/ 	.short	0x00ff


	//----- nvinfo : EIATTR_MERCURY_ISA_VERSION
	.align		4
        /*0070*/ 	.byte	0x03, 0x5f
        /*0072*/ 	.short	0x0101


	//----- nvinfo : EIATTR_VRC_CTA_INIT_COUNT
	.align		4
        /*0074*/ 	.byte	0x02, 0x4a
	.zero		1
	.zero		1


	//----- nvinfo : EIATTR_EXIT_INSTR_OFFSETS
	.align		4
        /*0078*/ 	.byte	0x04, 0x1c
        /*007a*/ 	.short	(.L_27 - .L_26)


	//   ....[0]....
.L_26:
        /*007c*/ 	.word	0x00000090


	//   ....[1]....
        /*0080*/ 	.word	0x00000150


	//   ....[2]....
        /*0084*/ 	.word	0x000001e0


	//----- nvinfo : EIATTR_CBANK_PARAM_SIZE
	.align		4
.L_27:
        /*0088*/ 	.byte	0x03, 0x19
        /*008a*/ 	.short	0x0024


	//----- nvinfo : EIATTR_PARAM_CBANK
	.align		4
        /*008c*/ 	.byte	0x04, 0x0a
        /*008e*/ 	.short	(.L_29 - .L_28)
	.align		4
.L_28:
        /*0090*/ 	.word	index@(.nv.constant0._ZN6worker7kernels21embedding_lookup_fp32EPKiPKfPfiii)
        /*0094*/ 	.short	0x0380
        /*0096*/ 	.short	0x0024


	//----- nvinfo : EIATTR_SW_WAR
	.align		4
.L_29:
        /*0098*/ 	.byte	0x04, 0x36
        /*009a*/ 	.short	(.L_31 - .L_30)
.L_30:
        /*009c*/ 	.word	0x00000008
.L_31:


//--------------------- .nv.info._ZN6worker7kernels21embedding_lookup_fp16EPKiPK6__halfPS3_iii --------------------------
	.section	.nv.info._ZN6worker7kernels21embedding_lookup_fp16EPKiPK6__halfPS3_iii,"",@"SHT_CUDA_INFO"
	.sectionflags	@""
	.align	4


	//----- nvinfo : EIATTR_CUDA_API_VERSION
	.align		4
        /*0000*/ 	.byte	0x04, 0x37
        /*0002*/ 	.short	(.L_33 - .L_32)
.L_32:
        /*0004*/ 	.word	0x00000082


	//----- nvinfo : EIATTR_KPARAM_INFO
	.align		4
.L_33:
        /*0008*/ 	.byte	0x04, 0x17
        /*000a*/ 	.short	(.L_35 - .L_34)
.L_34:
        /*000c*/ 	.word	0x00000000
        /*0010*/ 	.short	0x0005
        /*0012*/ 	.short	0x0020
        /*0014*/ 	.byte	0x00, 0xf0, 0x11, 0x00


	//----- nvinfo : EIATTR_KPARAM_INFO
	.align		4
.L_35:
        /*0018*/ 	.byte	0x04, 0x17
        /*001a*/ 	.short	(.L_37 - .L_36)
.L_36:
        /*001c*/ 	.word	0x00000000
        /*0020*/ 	.short	0x0004
        /*0022*/ 	.short	0x001c
        /*0024*/ 	.byte	0x00, 0xf0, 0x11, 0x00


	//----- nvinfo : EIATTR_KPARAM_INFO
	.align		4
.L_37:
        /*0028*/ 	.byte	0x04, 0x17
        /*002a*/ 	.short	(.L_39 - .L_38)
.L_38:
        /*002c*/ 	.word	0x00000000
        /*0030*/ 	.short	0x0003
        /*0032*/ 	.short	0x0018
        /*0034*/ 	.byte	0x00, 0xf0, 0x11, 0x00


	//----- nvinfo : EIATTR_KPARAM_INFO
	.align		4
.L_39:
        /*0038*/ 	.byte	0x04, 0x17
        /*003a*/ 	.short	(.L_41 - .L_40)
.L_40:
        /*003c*/ 	.word	0x00000000
        /*0040*/ 	.short	0x0002
        /*0042*/ 	.short	0x0010
        /*0044*/ 	.byte	0x00, 0xf5, 0x21, 0x00


	//----- nvinfo : EIATTR_KPARAM_INFO
	.align		4
.L_41:
        /*0048*/ 	.byte	0x04, 0x17
        /*004a*/ 	.short	(.L_43 - .L_42)
.L_42:
        /*004c*/ 	.word	0x00000000
        /*0050*/ 	.short	0x0001
        /*0052*/ 	.short	0x0008
        /*0054*/ 	.byte	0x00, 0xf5, 0x21, 0x00


	//----- nvinfo : EIATTR_KPARAM_INFO
	.align		4
.L_43:
        /*0058*/ 	.byte	0x04, 0x17
        /*005a*/ 	.short	(.L_45 - .L_44)
.L_44:
        /*005c*/ 	.word	0x00000000
        /*0060*/ 	.short	0x0000
        /*0062*/ 	.short	0x0000
        /*0064*/ 	.byte	0x00, 0xf5, 0x21, 0x00


	//----- nvinfo : EIATTR_SPARSE_MMA_MASK
	.align		4
.L_45:
        /*0068*/ 	.byte	0x03, 0x50
        /*006a*/ 	.short	0x0000


	//----- nvinfo : EIATTR_MAXREG_COUNT
	.align		4
        /*006c*/ 	.byte	0x03, 0x1b
        /*006e*/ 	.short	0x00ff


	//----- nvinfo : EIATTR_MERCURY_ISA_VERSION
	.align		4
        /*0070*/ 	.byte	0x03, 0x5f
        /*0072*/ 	.short	0x0101


	//----- nvinfo : EIATTR_VRC_CTA_INIT_COUNT
	.align		4
        /*0074*/ 	.byte	0x02, 0x4a
	.zero		1
	.zero		1


	//----- nvinfo : EIATTR_EXIT_INSTR_OFFSETS
	.align		4
        /*0078*/ 	.byte	0x04, 0x1c
        /*007a*/ 	.short	(.L_47 - .L_46)


	//   ....[0]....
.L_46:
        /*007c*/ 	.word	0x00000090


	//   ....[1]....
        /*0080*/ 	.word	0x00000150


	//   ....[2]....
        /*0084*/ 	.word	0x000001e0


	//----- nvinfo : EIATTR_CBANK_PARAM_SIZE
	.align		4
.L_47:
        /*0088*/ 	.byte	0x03, 0x19
        /*008a*/ 	.short	0x0024


	//----- nvinfo : EIATTR_PARAM_CBANK
	.align		4
        /*008c*/ 	.byte	0x04, 0x0a
        /*008e*/ 	.short	(.L_49 - .L_48)
	.align		4
.L_48:
        /*0090*/ 	.word	index@(.nv.constant0._ZN6worker7kernels21embedding_lookup_fp16EPKiPK6__halfPS3_iii)
        /*0094*/ 	.short	0x0380
        /*0096*/ 	.short	0x0024


	//----- nvinfo : EIATTR_SW_WAR
	.align		4
.L_49:
        /*0098*/ 	.byte	0x04, 0x36
        /*009a*/ 	.short	(.L_51 - .L_50)
.L_50:
        /*009c*/ 	.word	0x00000008
.L_51:


//--------------------- .nv.callgraph             --------------------------
	.section	.nv.callgraph,"",@"SHT_CUDA_CALLGRAPH"
	.align	4
	.sectionentsize	8
	.align		4
        /*0000*/ 	.word	0x00000000
	.align		4
        /*0004*/ 	.word	0xffffffff
	.align		4
        /*0008*/ 	.word	0x00000000
	.align		4
        /*000c*/ 	.word	0xfffffffe
	.align		4
        /*0010*/ 	.word	0x00000000
	.align		4
        /*0014*/ 	.word	0xfffffffd
	.align		4
        /*0018*/ 	.word	0x00000000
	.align		4
        /*001c*/ 	.word	0xfffffffc


//--------------------- .text._ZN6worker7kernels21embedding_lookup_fp32EPKiPKfPfiii --------------------------
	.section	.text._ZN6worker7kernels21embedding_lookup_fp32EPKiPKfPfiii,"ax",@progbits
	.align	128
        .global         _ZN6worker7kernels21embedding_lookup_fp32EPKiPKfPfiii
        .type           _ZN6worker7kernels21embedding_lookup_fp32EPKiPKfPfiii,@function
        .size           _ZN6worker7kernels21embedding_lookup_fp32EPKiPKfPfiii,(.L_x_2 - _ZN6worker7kernels21embedding_lookup_fp32EPKiPKfPfiii)
        .other          _ZN6worker7kernels21embedding_lookup_fp32EPKiPKfPfiii,@"STO_CUDA_ENTRY STV_DEFAULT"
_ZN6worker7kernels21embedding_lookup_fp32EPKiPKfPfiii:
.text._ZN6worker7kernels21embedding_lookup_fp32EPKiPKfPfiii:
[----:B------:R-:W-:Y:S01]  /*0000*/  LDC R1, c[0x0][0x37c] ;  /* 0x0000df00ff017b82 */ /* 0x000fe20000000800 */
[----:B------:R-:W0:Y:S07]  /*0010*/  S2R R0, SR_TID.X ;  /* 0x0000000000007919 */ /* 0x000e2e0000002100 */
[----:B------:R-:W0:Y:S01]  /*0020*/  S2UR UR4, SR_CTAID.Y ;  /* 0x00000000000479c3 */ /* 0x000e220000002600 */
[----:B------:R-:W1:Y:S01]  /*0030*/  LDCU.64 UR6, c[0x0][0x398] ;  /* 0x00007300ff0677ac */ /* 0x000e620008000a00 */
[----:B------:R-:W2:Y:S06]  /*0040*/  S2R R11, SR_CTAID.X ;  /* 0x00000000000b7919 */ /* 0x000eac0000002500 */
[----:B------:R-:W0:Y:S02]  /*0050*/  LDC R3, c[0x0][0x360] ;  /* 0x0000d800ff037b82 */ /* 0x000e240000000800 */
[----:B0-----:R-:W-:-:S05]  /*0060*/  IMAD R0, R3, UR4, R0 ;  /* 0x0000000403007c24 */ /* 0x001fca000f8e0200 */
[----:B-1----:R-:W-:-:S04]  /*0070*/  ISETP.GE.AND P0, PT, R0, UR7, PT ;  /* 0x0000000700007c0c */ /* 0x002fc8000bf06270 */
[----:B--2---:R-:W-:-:S13]  /*0080*/  ISETP.GE.OR P0, PT, R11, UR6, P0 ;  /* 0x000000060b007c0c */ /* 0x004fda0008706670 */
[----:B------:R-:W-:Y:S05]  /*0090*/  @P0 EXIT ;  /* 0x000000000000094d */ /* 0x000fea0003800000 */
[----:B------:R-:W0:Y:S01]  /*00a0*/  LDC.64 R2, c[0x0][0x380] ;  /* 0x0000e000ff027b82 */ /* 0x000e220000000a00 */
[----:B------:R-:W1:Y:S07]  /*00b0*/  LDCU.64 UR4, c[0x0][0x358] ;  /* 0x00006b00ff0477ac */ /* 0x000e6e0008000a00 */
[----:B------:R-:W2:Y:S01]  /*00c0*/  LDC R4, c[0x0][0x3a0] ;  /* 0x0000e800ff047b82 */ /* 0x000ea20000000800 */
[----:B0-----:R-:W-:-:S05]  /*00d0*/  IMAD.WIDE.U32 R2, R11, 0x4, R2 ;  /* 0x000000040b027825 */ /* 0x001fca00078e0002 */
[----:B-1----:R-:W2:Y:S02]  /*00e0*/  LDG.E R7, desc[UR4][R2.64] ;  /* 0x0000000402077981 */ /* 0x002ea4000c1e1900 */
[----:B--2---:R-:W-:-:S04]  /*00f0*/  ISETP.GE.AND P0, PT, R7, R4, PT ;  /* 0x000000040700720c */ /* 0x004fc80003f06270 */
[----:B------:R-:W-:-:S13]  /*0100*/  ISETP.GT.AND P0, PT, R7, -0x1, !P0 ;  /* 0xffffffff0700780c */ /* 0x000fda0004704270 */
[----:B------:R-:W0:Y:S01]  /*0110*/  @!P0 LDC.64 R4, c[0x0][0x390] ;  /* 0x0000e400ff048b82 */ /* 0x000e220000000a00 */
[----:B------:R-:W-:-:S04]  /*0120*/  @!P0 IMAD R9, R11, UR7, R0 ;  /* 0x000000070b098c24 */ /* 0x000fc8000f8e0200 */
[----:B0-----:R-:W-:-:S05]  /*0130*/  @!P0 IMAD.WIDE.U32 R4, R9, 0x4, R4 ;  /* 0x0000000409048825 */ /* 0x001fca00078e0004 */
[----:B------:R0:W-:Y:S01]  /*0140*/  @!P0 STG.E desc[UR4][R4.64], RZ ;  /* 0x000000ff04008986 */ /* 0x0001e2000c101904 */
[----:B------:R-:W-:Y:S05]  /*0150*/  @!P0 EXIT ;  /* 0x000000000000894d */ /* 0x000fea0003800000 */
[----:B------:R-:W1:Y:S01]  /*0160*/  LDC.64 R2, c[0x0][0x388] ;  /* 0x0000e200ff027b82 */ /* 0x000e620000000a00 */
[----:B------:R-:W-:-:S07]  /*0170*/  IMAD R7, R7, UR7, R0 ;  /* 0x0000000707077c24 */ /* 0x000fce000f8e0200 */
[----:B0-----:R-:W0:Y:S01]  /*0180*/  LDC.64 R4, c[0x0][0x390] ;  /* 0x0000e400ff047b82 */ /* 0x001e220000000a00 */
[----:B-1----:R-:W-:-:S06]  /*0190*/  IMAD.WIDE.U32 R2, R7, 0x4, R2 ;  /* 0x0000000407027825 */ /* 0x002fcc00078e0002 */
[----:B------:R-:W2:Y:S01]  /*01a0*/  LDG.E R3, desc[UR4][R2.64] ;  /* 0x0000000402037981 */ /* 0x000ea2000c1e1900 */
[----:B------:R-:W-:-:S04]  /*01b0*/  IMAD R11, R11, UR7, R0 ;  /* 0x000000070b0b7c24 */ /* 0x000fc8000f8e0200 */
[----:B0-----:R-:W-:-:S05]  /*01c0*/  IMAD.WIDE.U32 R4, R11, 0x4, R4 ;  /* 0x000000040b047825 */ /* 0x001fca00078e0004 */
[----:B--2---:R-:W-:Y:S01]  /*01d0*/  STG.E desc[UR4][R4.64], R3 ;  /* 0x0000000304007986 */ /* 0x004fe2000c101904 */
[----:B------:R-:W-:Y:S05]  /*01e0*/  EXIT ;  /* 0x000000000000794d */ /* 0x000fea0003800000 */
.L_x_0:
[----:B------:R-:W-:-:S00]  /*01f0*/  BRA `(.L_x_0) ;  /* 0xfffffffc00fc7947 */ /* 0x000fc0000383ffff */
[----:B------:R-:W-:-:S00]  /*0200*/  NOP ;  /* 0x0000000000007918 */ /* 0x000fc00000000000 */
[----:B------:R-:W-:-:S00]  /*0210*/  NOP ;  /* 0x0000000000007918 */ /* 0x000fc00000000000 */
[----:B------:R-:W-:-:S00]  /*0220*/  NOP ;  /* 0x0000000000007918 */ /* 0x000fc00000000000 */
[----:B------:R-:W-:-:S00]  /*0230*/  NOP ;  /* 0x0000000000007918 */ /* 0x000fc00000000000 */
[----:B------:R-:W-:-:S00]  /*0240*/  NOP ;  /* 0x0000000000007918 */ /* 0x000fc00000000000 */
[----:B------:R-:W-:-:S00]  /*0250*/  NOP ;  /* 0x0000000000007918 */ /* 0x000fc00000000000 */
[----:B------:R-:W-:-:S00]  /*0260*/  NOP ;  /* 0x0000000000007918 */ /* 0x000fc00000000000 */
[----:B------:R-:W-:-:S00]  /*0270*/  NOP ;  /* 0x0000000000007918 */ /* 0x000fc00000000000 */
.L_x_2:


//--------------------- .text._ZN6worker7kernels21embedding_lookup_fp16EPKiPK6__halfPS3_iii --------------------------
	.section	.text._ZN6worker7kernels21embedding_lookup_fp16EPKiPK6__halfPS3_iii,"ax",@progbits
	.align	128
        .global         _ZN6worker7kernels21embedding_lookup_fp16EPKiPK6__halfPS3_iii
        .type           _ZN6worker7kernels21embedding_lookup_fp16EPKiPK6__halfPS3_iii,@function
        .size           _ZN6worker7kernels21embedding_lookup_fp16EPKiPK6__halfPS3_iii,(.L_x_3 - _ZN6worker7kernels21embedding_lookup_fp16EPKiPK6__halfPS3_iii)
        .other          _ZN6worker7kernels21embedding_lookup_fp16EPKiPK6__halfPS3_iii,@"STO_CUDA_ENTRY STV_DEFAULT"
_ZN6worker7kernels21embedding_lookup_fp16EPKiPK6__halfPS3_iii:
.text._ZN6worker7kernels21embedding_lookup_fp16EPKiPK6__halfPS3_iii:
        /* <DEDUP_REMOVED lines=20> */
[----:B------:R0:W-:Y:S01]  /*0140*/  @!P0 STG.E.U16 desc[UR4][R4.64], RZ ;  /* 0x000000ff04008986 */ /* 0x0001e2000c101504 */
[----:B------:R-:W-:Y:S05]  /*0150*/  @!P0 EXIT ;  /* 0x000000000000894d */ /* 0x000fea0003800000 */
[----:B------:R-:W1:Y:S01]  /*0160*/  LDC.64 R2, c[0x0][0x388] ;  /* 0x0000e200ff027b82 */ /* 0x000e620000000a00 */
[----:B------:R-:W-:-:S07]  /*0170*/  IMAD R7, R7, UR7, R0 ;  /* 0x0000000707077c24 */ /* 0x000fce000f8e0200 */
[----:B0-----:R-:W0:Y:S01]  /*0180*/  LDC.64 R4, c[0x0][0x390] ;  /* 0x0000e400ff047b82 */ /* 0x001e220000000a00 */
[----:B-1----:R-:W-:-:S06]  /*0190*/  IMAD.WIDE.U32 R2, R7, 0x2, R2 ;  /* 0x0000000207027825 */ /* 0x002fcc00078e0002 */
[----:B------:R-:W2:Y:S01]  /*01a0*/  LDG.E.U16 R3, desc[UR4][R2.64] ;  /* 0x0000000402037981 */ /* 0x000ea2000c1e1500 */
[----:B------:R-:W-:-:S04]  /*01b0*/  IMAD R11, R11, UR7, R0 ;  /* 0x000000070b0b7c24 */ /* 0x000fc8000f8e0200 */
[----:B0-----:R-:W-:-:S05]  /*01c0*/  IMAD.WIDE.U32 R4, R11, 0x2, R4 ;  /* 0x000000020b047825 */ /* 0x001fca00078e0004 */
[----:B--2---:R-:W-:Y:S01]  /*01d0*/  STG.E.U16 desc[UR4][R4.64], R3 ;  /* 0x0000000304007986 */ /* 0x004fe2000c101504 */
[----:B------:R-:W-:Y:S05]  /*01e0*/  EXIT ;  /* 0x000000000000794d */ /* 0x000fea0003800000 */
.L_x_1:
        /* <DEDUP_REMOVED lines=9> */
.L_x_3:


//--------------------- .nv.shared.reserved.0     --------------------------
	.section	.nv.shared.reserved.0,"aw",@nobits
	.weak		__nv_reservedSMEM_offset_0_alias
	.size		__nv_reservedSMEM_offset_0_alias, 0, 64
	.other		__nv_reservedSMEM_offset_0_alias,@"STO_CUDA_RESERVED_SHARED STV_DEFAULT"
__nv_reservedSMEM_offset_0_alias:
	.zero		0
	.zero		64


//--------------------- .nv.constant0._ZN6worker7kernels21embedding_lookup_fp32EPKiPKfPfiii --------------------------
	.section	.nv.constant0._ZN6worker7kernels21embedding_lookup_fp32EPKiPKfPfiii,"a",@progbits
	.sectionflags	@""
	.align	4
.nv.constant0._ZN6worker7kernels21embedding_lookup_fp32EPKiPKfPfiii:
	.zero		932


//--------------------- .nv.constant0._ZN6worker7kernels21embedding_lookup_fp16EPKiPK6__halfPS3_iii --------------------------
	.section	.nv.constant0._ZN6worker7kernels21embedding_lookup_fp16EPKiPK6__halfPS3_iii,"a",@progbits
	.sectionflags	@""
	.align	4
.nv.constant0._ZN6worker7kernels21embedding_lookup_fp16EPKiPK6__halfPS3_iii:
	.zero		932


//--------------------- SYMBOLS --------------------------

	.type		.nv.reservedSmem.offset0,@object
	.size		.nv.reservedSmem.offset0,0x4
